	.headerflags	@"EF_CUDA_TEXMODE_UNIFIED EF_CUDA_64BIT_ADDRESS EF_CUDA_ACCELERATORS EF_CUDA_SM90 EF_CUDA_VIRTUAL_SM(EF_CUDA_SM90)"
	.elftype	@"ET_EXEC"


//--------------------- .nv.info                  --------------------------
	.section	.nv.info,"",@"SHT_CUDA_INFO"
	.align	4


	//----- nvinfo : EIATTR_REGCOUNT
	.align		4
        /*0000*/ 	.byte	0x04, 0x2f
        /*0002*/ 	.short	(.L_1 - .L_0)
	.align		4
.L_0:
        /*0004*/ 	.word	index@(triton_poi_fused_clone_22)
        /*0008*/ 	.word	0x0000000c


	//----- nvinfo : EIATTR_MIN_STACK_SIZE
	.align		4
.L_1:
        /*000c*/ 	.byte	0x04, 0x12
        /*000e*/ 	.short	(.L_3 - .L_2)
	.align		4
.L_2:
        /*0010*/ 	.word	index@(triton_poi_fused_clone_22)
        /*0014*/ 	.word	0x00000000


	//----- nvinfo : EIATTR_FRAME_SIZE
	.align		4
.L_3:
        /*0018*/ 	.byte	0x04, 0x11
        /*001a*/ 	.short	(.L_5 - .L_4)
	.align		4
.L_4:
        /*001c*/ 	.word	index@(triton_poi_fused_clone_22)
        /*0020*/ 	.word	0x00000000


	//----- nvinfo : EIATTR_MIN_STACK_SIZE
	.align		4
.L_5:
        /*0024*/ 	.byte	0x04, 0x12
        /*0026*/ 	.short	(.L_7 - .L_6)
	.align		4
.L_6:
        /*0028*/ 	.word	index@(triton_poi_fused_clone_22)
        /*002c*/ 	.word	0x00000000
.L_7:


//--------------------- .nv.info.triton_poi_fused_clone_22 --------------------------
	.section	.nv.info.triton_poi_fused_clone_22,"",@"SHT_CUDA_INFO"
	.sectionflags	@""
	.align	4


	//----- nvinfo : EIATTR_CUDA_API_VERSION
	.align		4
        /*0000*/ 	.byte	0x04, 0x37
        /*0002*/ 	.short	(.L_9 - .L_8)
.L_8:
        /*0004*/ 	.word	0x0000007c


	//----- nvinfo : EIATTR_KPARAM_INFO
	.align		4
.L_9:
        /*0008*/ 	.byte	0x04, 0x17
        /*000a*/ 	.short	(.L_11 - .L_10)
.L_10:
        /*000c*/ 	.word	0x00000000
        /*0010*/ 	.short	0x0002
        /*0012*/ 	.short	0x0010
        /*0014*/ 	.byte	0x00, 0xf0, 0x11, 0x00


	//----- nvinfo : EIATTR_KPARAM_INFO
	.align		4
.L_11:
        /*0018*/ 	.byte	0x04, 0x17
        /*001a*/ 	.short	(.L_13 - .L_12)
.L_12:
        /*001c*/ 	.word	0x00000000
        /*0020*/ 	.short	0x0001
        /*0022*/ 	.short	0x0008
        /*0024*/ 	.byte	0x00, 0xf4, 0x21, 0x00


	//----- nvinfo : EIATTR_KPARAM_INFO
	.align		4
.L_13:
        /*0028*/ 	.byte	0x04, 0x17
        /*002a*/ 	.short	(.L_15 - .L_14)
.L_14:
        /*002c*/ 	.word	0x00000000
        /*0030*/ 	.short	0x0000
        /*0032*/ 	.short	0x0000
        /*0034*/ 	.byte	0x00, 0xf4, 0x21, 0x00


	//----- nvinfo : EIATTR_SPARSE_MMA_MASK
	.align		4
.L_15:
        /*0038*/ 	.byte	0x03, 0x50
        /*003a*/ 	.short	0x0000


	//----- nvinfo : EIATTR_MAXREG_COUNT
	.align		4
        /*003c*/ 	.byte	0x03, 0x1b
        /*003e*/ 	.short	0x00ff


	//----- nvinfo : EIATTR_EXIT_INSTR_OFFSETS
	.align		4
        /*0040*/ 	.byte	0x04, 0x1c
        /*0042*/ 	.short	(.L_17 - .L_16)


	//   ....[0]....
.L_16:
        /*0044*/ 	.word	0x00000160


	//   ....[1]....
        /*0048*/ 	.word	0x00000180


	//----- nvinfo : EIATTR_REQNTID
	.align		4
.L_17:
        /*004c*/ 	.byte	0x04, 0x10
        /*004e*/ 	.short	(.L_19 - .L_18)
.L_18:
        /*0050*/ 	.word	0x00000020
        /*0054*/ 	.word	0x00000001
        /*0058*/ 	.word	0x00000001


	//----- nvinfo : EIATTR_CBANK_PARAM_SIZE
	.align		4
.L_19:
        /*005c*/ 	.byte	0x03, 0x19
        /*005e*/ 	.short	0x0014


	//----- nvinfo : EIATTR_PARAM_CBANK
	.align		4
        /*0060*/ 	.byte	0x04, 0x0a
        /*0062*/ 	.short	(.L_21 - .L_20)
	.align		4
.L_20:
        /*0064*/ 	.word	index@(.nv.constant0.triton_poi_fused_clone_22)
        /*0068*/ 	.short	0x0210
        /*006a*/ 	.short	0x0014


	//----- nvinfo : EIATTR_SW_WAR
	.align		4
.L_21:
        /*006c*/ 	.byte	0x04, 0x36
        /*006e*/ 	.short	(.L_23 - .L_22)
.L_22:
        /*0070*/ 	.word	0x00000008
.L_23:


//--------------------- .nv.callgraph             --------------------------
	.section	.nv.callgraph,"",@"SHT_CUDA_CALLGRAPH"
	.align	4
	.sectionentsize	8
	.align		4
        /*0000*/ 	.word	0x00000000
	.align		4
        /*0004*/ 	.word	0xffffffff
	.align		4
        /*0008*/ 	.word	0x00000000
	.align		4
        /*000c*/ 	.word	0xfffffffe
	.align		4
        /*0010*/ 	.word	0x00000000
	.align		4
        /*0014*/ 	.word	0xfffffffd
	.align		4
        /*0018*/ 	.word	0x00000000
	.align		4
        /*001c*/ 	.word	0xfffffffc


//--------------------- .text.triton_poi_fused_clone_22 --------------------------
	.section	.text.triton_poi_fused_clone_22,"ax",@progbits
	.align	128
        .global         triton_poi_fused_clone_22
        .type           triton_poi_fused_clone_22,@function
        .size           triton_poi_fused_clone_22,(.L_x_1 - triton_poi_fused_clone_22)
        .other          triton_poi_fused_clone_22,@"STO_CUDA_ENTRY STV_DEFAULT"
triton_poi_fused_clone_22:
.text.triton_poi_fused_clone_22:
[----:B------:R-:W0:Y:S02]  /*0000*/  LDC R1, c[0x0][0x28] ;  /* 0x00000a00ff017b82 */ /* 0x000e240000000800 */
[----:B------:R-:W1:Y:S01]  /*0010*/  S2R R6, SR_TID.X ;  /* 0x0000000000067919 */ /* 0x000e620000002100 */
[----:B------:R-:W2:Y:S01]  /*0020*/  LDC.64 R2, c[0x0][0x210] ;  /* 0x00008400ff027b82 */ /* 0x000ea20000000a00 */
[----:B------:R-:W-:Y:S01]  /*0030*/  HFMA2.MMA R9, -RZ, RZ, 0, 0 ;  /* 0x00000000ff097435 */ /* 0x000fe200000001ff */
[----:B------:R-:W-:Y:S01]  /*0040*/  ULDC.64 UR4, c[0x0][0x208] ;  /* 0x0000820000047ab9 */ /* 0x000fe20000000a00 */
[----:B------:R-:W3:Y:S01]  /*0050*/  S2R R7, SR_CTAID.X ;  /* 0x0000000000077919 */ /* 0x000ee20000002500 */
[----:B-1----:R-:W-:-:S05]  /*0060*/  LOP3.LUT R0, R6, 0xf, RZ, 0xc0, !PT ;  /* 0x0000000f06007812 */ /* 0x002fca00078ec0ff */
[----:B---3--:R-:W-:-:S05]  /*0070*/  IMAD R7, R7, 0x10, R0 ;  /* 0x0000001007077824 */ /* 0x008fca00078e0200 */
[C---:B------:R-:W-:Y:S02]  /*0080*/  LEA.HI R0, R7.reuse, R7, RZ, 0x1 ;  /* 0x0000000707007211 */ /* 0x040fe400078f08ff */
[----:B------:R-:W-:Y:S02]  /*0090*/  ISETP.GE.AND P0, PT, R7, 0x10, PT ;  /* 0x000000100700780c */ /* 0x000fe40003f06270 */
[C---:B------:R-:W-:Y:S01]  /*00a0*/  LOP3.LUT R4, R0.reuse, 0x3ffffffe, RZ, 0xc0, !PT ;  /* 0x3ffffffe00047812 */ /* 0x040fe200078ec0ff */
[----:B------:R-:W-:-:S04]  /*00b0*/  IMAD.SHL.U32 R0, R0, 0x8, RZ ;  /* 0x0000000800007824 */ /* 0x000fc800078e00ff */
[----:B------:R-:W-:Y:S01]  /*00c0*/  IMAD.IADD R4, R7, 0x1, -R4 ;  /* 0x0000000107047824 */ /* 0x000fe200078e0a04 */
[----:B------:R-:W-:-:S04]  /*00d0*/  LOP3.LUT R5, R0, 0xfffffff0, RZ, 0xc0, !PT ;  /* 0xfffffff000057812 */ /* 0x000fc800078ec0ff */
[----:B------:R-:W-:-:S05]  /*00e0*/  LEA R4, R4, R5, 0x2 ;  /* 0x0000000504047211 */ /* 0x000fca00078e10ff */
[----:B------:R-:W-:-:S04]  /*00f0*/  VIADD R5, R4, 0x8 ;  /* 0x0000000804057836 */ /* 0x000fc80000000000 */
[----:B--2---:R-:W-:Y:S02]  /*0100*/  IMAD.WIDE R2, R5, 0x4, R2 ;  /* 0x0000000405027825 */ /* 0x004fe400078e0202 */
[----:B------:R-:W1:Y:S03]  /*0110*/  LDC.64 R4, c[0x0][0x218] ;  /* 0x00008600ff047b82 */ /* 0x000e660000000a00 */
[----:B------:R2:W5:Y:S01]  /*0120*/  @!P0 LDG.E.EL R9, desc[UR4][R2.64] ;  /* 0x0000000402098981 */ /* 0x000562000c2e1900 */
[----:B------:R-:W-:-:S04]  /*0130*/  LOP3.LUT P0, RZ, R6, 0x10, RZ, 0xc0, !PT ;  /* 0x0000001006ff7812 */ /* 0x000fc8000780c0ff */
[C---:B------:R-:W-:Y:S01]  /*0140*/  ISETP.LT.AND P0, PT, R7.reuse, 0x10, !P0 ;  /* 0x000000100700780c */ /* 0x040fe20004701270 */
[----:B-1----:R-:W-:-:S12]  /*0150*/  IMAD.WIDE R4, R7, 0x4, R4 ;  /* 0x0000000407047825 */ /* 0x002fd800078e0204 */
[----:B--2---:R-:W-:Y:S05]  /*0160*/  @!P0 EXIT ;  /* 0x000000000000894d */ /* 0x004fea0003800000 */
[----:B-----5:R-:W-:Y:S01]  /*0170*/  STG.E desc[UR4][R4.64], R9 ;  /* 0x0000000904007986 */ /* 0x020fe2000c101904 */
[----:B------:R-:W-:Y:S05]  /*0180*/  EXIT ;  /* 0x000000000000794d */ /* 0x000fea0003800000 */
.L_x_0:
[----:B------:R-:W-:-:S00]  /*0190*/  BRA `(.L_x_0) ;  /* 0xfffffffc00fc7947 */ /* 0x000fc0000383ffff */
[----:B------:R-:W-:-:S00]  /*01a0*/  NOP ;  /* 0x0000000000007918 */ /* 0x000fc00000000000 */
        /* <DEDUP_REMOVED lines=13> */
.L_x_1:


//--------------------- .nv.constant0.triton_poi_fused_clone_22 --------------------------
	.section	.nv.constant0.triton_poi_fused_clone_22,"a",@progbits
	.sectionflags	@""
	.align	4
.nv.constant0.triton_poi_fused_clone_22:
	.zero		548
